	.headerflags	@"EF_CUDA_TEXMODE_UNIFIED EF_CUDA_64BIT_ADDRESS EF_CUDA_ACCELERATORS EF_CUDA_SM90 EF_CUDA_VIRTUAL_SM(EF_CUDA_SM90)"
	.elftype	@"ET_EXEC"


//--------------------- .nv.info                  --------------------------
	.section	.nv.info,"",@"SHT_CUDA_INFO"
	.align	4


	//----- nvinfo : EIATTR_REGCOUNT
	.align		4
        /*0000*/ 	.byte	0x04, 0x2f
        /*0002*/ 	.short	(.L_3 - .L_2)
	.align		4
.L_2:
        /*0004*/ 	.word	index@(triton_poi_fused__native_batch_norm_legit_no_training_add_13)
        /*0008*/ 	.word	0x00000020


	//----- nvinfo : EIATTR_MIN_STACK_SIZE
	.align		4
.L_3:
        /*000c*/ 	.byte	0x04, 0x12
        /*000e*/ 	.short	(.L_5 - .L_4)
	.align		4
.L_4:
        /*0010*/ 	.word	index@(triton_poi_fused__native_batch_norm_legit_no_training_add_13)
        /*0014*/ 	.word	0x00000000


	//----- nvinfo : EIATTR_FRAME_SIZE
	.align		4
.L_5:
        /*0018*/ 	.byte	0x04, 0x11
        /*001a*/ 	.short	(.L_7 - .L_6)
	.align		4
.L_6:
        /*001c*/ 	.word	index@(triton_poi_fused__native_batch_norm_legit_no_training_add_13)
        /*0020*/ 	.word	0x00000000


	//----- nvinfo : EIATTR_MIN_STACK_SIZE
	.align		4
.L_7:
        /*0024*/ 	.byte	0x04, 0x12
        /*0026*/ 	.short	(.L_9 - .L_8)
	.align		4
.L_8:
        /*0028*/ 	.word	index@(triton_poi_fused__native_batch_norm_legit_no_training_add_13)
        /*002c*/ 	.word	0x00000000
.L_9:


//--------------------- .nv.info.triton_poi_fused__native_batch_norm_legit_no_training_add_13 --------------------------
	.section	.nv.info.triton_poi_fused__native_batch_norm_legit_no_training_add_13,"",@"SHT_CUDA_INFO"
	.sectionflags	@""
	.align	4


	//----- nvinfo : EIATTR_CUDA_API_VERSION
	.align		4
        /*0000*/ 	.byte	0x04, 0x37
        /*0002*/ 	.short	(.L_11 - .L_10)
.L_10:
        /*0004*/ 	.word	0x0000007c


	//----- nvinfo : EIATTR_KPARAM_INFO
	.align		4
.L_11:
        /*0008*/ 	.byte	0x04, 0x17
        /*000a*/ 	.short	(.L_13 - .L_12)
.L_12:
        /*000c*/ 	.word	0x00000000
        /*0010*/ 	.short	0x000b
        /*0012*/ 	.short	0x0058
        /*0014*/ 	.byte	0x00, 0xf0, 0x11, 0x00


	//----- nvinfo : EIATTR_KPARAM_INFO
	.align		4
.L_13:
        /*0018*/ 	.byte	0x04, 0x17
        /*001a*/ 	.short	(.L_15 - .L_14)
.L_14:
        /*001c*/ 	.word	0x00000000
        /*0020*/ 	.short	0x000a
        /*0022*/ 	.short	0x0050
        /*0024*/ 	.byte	0x00, 0xf4, 0x21, 0x00


	//----- nvinfo : EIATTR_KPARAM_INFO
	.align		4
.L_15:
        /*0028*/ 	.byte	0x04, 0x17
        /*002a*/ 	.short	(.L_17 - .L_16)
.L_16:
        /*002c*/ 	.word	0x00000000
        /*0030*/ 	.short	0x0009
        /*0032*/ 	.short	0x0048
        /*0034*/ 	.byte	0x00, 0xf4, 0x21, 0x00


	//----- nvinfo : EIATTR_KPARAM_INFO
	.align		4
.L_17:
        /*0038*/ 	.byte	0x04, 0x17
        /*003a*/ 	.short	(.L_19 - .L_18)
.L_18:
        /*003c*/ 	.word	0x00000000
        /*0040*/ 	.short	0x0008
        /*0042*/ 	.short	0x0040
        /*0044*/ 	.byte	0x00, 0xf4, 0x21, 0x00


	//----- nvinfo : EIATTR_KPARAM_INFO
	.align		4
.L_19:
        /*0048*/ 	.byte	0x04, 0x17
        /*004a*/ 	.short	(.L_21 - .L_20)
.L_20:
        /*004c*/ 	.word	0x00000000
        /*0050*/ 	.short	0x0007
        /*0052*/ 	.short	0x0038
        /*0054*/ 	.byte	0x00, 0xf4, 0x21, 0x00


	//----- nvinfo : EIATTR_KPARAM_INFO
	.align		4
.L_21:
        /*0058*/ 	.byte	0x04, 0x17
        /*005a*/ 	.short	(.L_23 - .L_22)
.L_22:
        /*005c*/ 	.word	0x00000000
        /*0060*/ 	.short	0x0006
        /*0062*/ 	.short	0x0030
        /*0064*/ 	.byte	0x00, 0xf4, 0x21, 0x00


	//----- nvinfo : EIATTR_KPARAM_INFO
	.align		4
.L_23:
        /*0068*/ 	.byte	0x04, 0x17
        /*006a*/ 	.short	(.L_25 - .L_24)
.L_24:
        /*006c*/ 	.word	0x00000000
        /*0070*/ 	.short	0x0005
        /*0072*/ 	.short	0x0028
        /*0074*/ 	.byte	0x00, 0xf4, 0x21, 0x00


	//----- nvinfo : EIATTR_KPARAM_INFO
	.align		4
.L_25:
        /*0078*/ 	.byte	0x04, 0x17
        /*007a*/ 	.short	(.L_27 - .L_26)
.L_26:
        /*007c*/ 	.word	0x00000000
        /*0080*/ 	.short	0x0004
        /*0082*/ 	.short	0x0020
        /*0084*/ 	.byte	0x00, 0xf4, 0x21, 0x00


	//----- nvinfo : EIATTR_KPARAM_INFO
	.align		4
.L_27:
        /*0088*/ 	.byte	0x04, 0x17
        /*008a*/ 	.short	(.L_29 - .L_28)
.L_28:
        /*008c*/ 	.word	0x00000000
        /*0090*/ 	.short	0x0003
        /*0092*/ 	.short	0x0018
        /*0094*/ 	.byte	0x00, 0xf4, 0x21, 0x00


	//----- nvinfo : EIATTR_KPARAM_INFO
	.align		4
.L_29:
        /*0098*/ 	.byte	0x04, 0x17
        /*009a*/ 	.short	(.L_31 - .L_30)
.L_30:
        /*009c*/ 	.word	0x00000000
        /*00a0*/ 	.short	0x0002
        /*00a2*/ 	.short	0x0010
        /*00a4*/ 	.byte	0x00, 0xf4, 0x21, 0x00


	//----- nvinfo : EIATTR_KPARAM_INFO
	.align		4
.L_31:
        /*00a8*/ 	.byte	0x04, 0x17
        /*00aa*/ 	.short	(.L_33 - .L_32)
.L_32:
        /*00ac*/ 	.word	0x00000000
        /*00b0*/ 	.short	0x0001
        /*00b2*/ 	.short	0x0008
        /*00b4*/ 	.byte	0x00, 0xf4, 0x21, 0x00


	//----- nvinfo : EIATTR_KPARAM_INFO
	.align		4
.L_33:
        /*00b8*/ 	.byte	0x04, 0x17
        /*00ba*/ 	.short	(.L_35 - .L_34)
.L_34:
        /*00bc*/ 	.word	0x00000000
        /*00c0*/ 	.short	0x0000
        /*00c2*/ 	.short	0x0000
        /*00c4*/ 	.byte	0x00, 0xf4, 0x21, 0x00


	//----- nvinfo : EIATTR_SPARSE_MMA_MASK
	.align		4
.L_35:
        /*00c8*/ 	.byte	0x03, 0x50
        /*00ca*/ 	.short	0x0000


	//----- nvinfo : EIATTR_MAXREG_COUNT
	.align		4
        /*00cc*/ 	.byte	0x03, 0x1b
        /*00ce*/ 	.short	0x00ff


	//----- nvinfo : EIATTR_EXIT_INSTR_OFFSETS
	.align		4
        /*00d0*/ 	.byte	0x04, 0x1c
        /*00d2*/ 	.short	(.L_37 - .L_36)


	//   ....[0]....
.L_36:
        /*00d4*/ 	.word	0x00000b90


	//----- nvinfo : EIATTR_REQNTID
	.align		4
.L_37:
        /*00d8*/ 	.byte	0x04, 0x10
        /*00da*/ 	.short	(.L_39 - .L_38)
.L_38:
        /*00dc*/ 	.word	0x00000080
        /*00e0*/ 	.word	0x00000001
        /*00e4*/ 	.word	0x00000001


	//----- nvinfo : EIATTR_CBANK_PARAM_SIZE
	.align		4
.L_39:
        /*00e8*/ 	.byte	0x03, 0x19
        /*00ea*/ 	.short	0x005c


	//----- nvinfo : EIATTR_PARAM_CBANK
	.align		4
        /*00ec*/ 	.byte	0x04, 0x0a
        /*00ee*/ 	.short	(.L_41 - .L_40)
	.align		4
.L_40:
        /*00f0*/ 	.word	index@(.nv.constant0.triton_poi_fused__native_batch_norm_legit_no_training_add_13)
        /*00f4*/ 	.short	0x0210
        /*00f6*/ 	.short	0x005c


	//----- nvinfo : EIATTR_SW_WAR
	.align		4
.L_41:
        /*00f8*/ 	.byte	0x04, 0x36
        /*00fa*/ 	.short	(.L_43 - .L_42)
.L_42:
        /*00fc*/ 	.word	0x00000008
.L_43:


//--------------------- .nv.callgraph             --------------------------
	.section	.nv.callgraph,"",@"SHT_CUDA_CALLGRAPH"
	.align	4
	.sectionentsize	8
	.align		4
        /*0000*/ 	.word	0x00000000
	.align		4
        /*0004*/ 	.word	0xffffffff
	.align		4
        /*0008*/ 	.word	0x00000000
	.align		4
        /*000c*/ 	.word	0xfffffffe
	.align		4
        /*0010*/ 	.word	0x00000000
	.align		4
        /*0014*/ 	.word	0xfffffffd
	.align		4
        /*0018*/ 	.word	0x00000000
	.align		4
        /*001c*/ 	.word	0xfffffffc


//--------------------- .nv.constant4             --------------------------
	.section	.nv.constant4,"a",@progbits
	.align	8
	.align		8
.nv.constant4:
        /*0000*/ 	.dword	_$_str
	.align		8
        /*0008*/ 	.dword	_$_str_$_2


//--------------------- .text.triton_poi_fused__native_batch_norm_legit_no_training_add_13 --------------------------
	.section	.text.triton_poi_fused__native_batch_norm_legit_no_training_add_13,"ax",@progbits
	.align	128
        .global         triton_poi_fused__native_batch_norm_legit_no_training_add_13
        .type           triton_poi_fused__native_batch_norm_legit_no_training_add_13,@function
        .size           triton_poi_fused__native_batch_norm_legit_no_training_add_13,(.L_x_1 - triton_poi_fused__native_batch_norm_legit_no_training_add_13)
        .other          triton_poi_fused__native_batch_norm_legit_no_training_add_13,@"STO_CUDA_ENTRY STV_DEFAULT"
triton_poi_fused__native_batch_norm_legit_no_training_add_13:
.text.triton_poi_fused__native_batch_norm_legit_no_training_add_13:
[----:B------:R-:W-:Y:S01]  /*0000*/  LDC R1, c[0x0][0x28] ;  /* 0x00000a00ff017b82 */ /* 0x000fe20000000800 */
[----:B------:R-:W1:Y:S07]  /*0010*/  S2R R0, SR_TID.X ;  /* 0x0000000000007919 */ /* 0x000e6e0000002100 */
[----:B------:R-:W2:Y:S01]  /*0020*/  LDC.64 R24, c[0x0][0x220] ;  /* 0x00008800ff187b82 */ /* 0x000ea20000000a00 */
[----:B------:R-:W-:Y:S01]  /*0030*/  ULDC.64 UR4, c[0x0][0x208] ;  /* 0x0000820000047ab9 */ /* 0x000fe20000000a00 */
[----:B------:R-:W3:Y:S06]  /*0040*/  S2R R5, SR_CTAID.X ;  /* 0x0000000000057919 */ /* 0x000eec0000002500 */
[----:B------:R-:W4:Y:S08]  /*0050*/  LDC.64 R18, c[0x0][0x210] ;  /* 0x00008400ff127b82 */ /* 0x000f300000000a00 */
[----:B------:R-:W5:Y:S08]  /*0060*/  LDC.64 R20, c[0x0][0x228] ;  /* 0x00008a00ff147b82 */ /* 0x000f700000000a00 */
[----:B------:R-:W5:Y:S01]  /*0070*/  LDC.64 R16, c[0x0][0x230] ;  /* 0x00008c00ff107b82 */ /* 0x000f620000000a00 */
[----:B-1----:R-:W-:-:S02]  /*0080*/  SHF.L.U32 R0, R0, 0x2, RZ ;  /* 0x0000000200007819 */ /* 0x002fc400000006ff */
[----:B---3--:R-:W-:Y:S02]  /*0090*/  SHF.R.S32.HI R3, RZ, 0x15, R5 ;  /* 0x00000015ff037819 */ /* 0x008fe40000011405 */
[----:B------:R-:W-:Y:S02]  /*00a0*/  LOP3.LUT R0, R0, 0x1fc, RZ, 0xc0, !PT ;  /* 0x000001fc00007812 */ /* 0x000fe400078ec0ff */
[----:B------:R-:W-:Y:S02]  /*00b0*/  SGXT R3, R3, 0x1 ;  /* 0x000000010303781a */ /* 0x000fe40000000200 */
[----:B------:R-:W-:Y:S02]  /*00c0*/  LEA R2, R5, R0, 0xa ;  /* 0x0000000005027211 */ /* 0x000fe400078e50ff */
[----:B------:R-:W1:Y:S02]  /*00d0*/  LDC.64 R4, c[0x0][0x218] ;  /* 0x00008600ff047b82 */ /* 0x000e640000000a00 */
[----:B------:R-:W-:-:S04]  /*00e0*/  LEA.HI R3, R3, R2, RZ, 0x7 ;  /* 0x0000000203037211 */ /* 0x000fc800078f38ff */
[----:B------:R-:W-:-:S04]  /*00f0*/  LOP3.LUT R3, R3, 0xffffff80, RZ, 0xc0, !PT ;  /* 0xffffff8003037812 */ /* 0x000fc800078ec0ff */
[----:B------:R-:W-:-:S05]  /*0100*/  IADD3 R0, R2, -R3, RZ ;  /* 0x8000000302007210 */ /* 0x000fca0007ffe0ff */
[----:B--2---:R-:W-:-:S06]  /*0110*/  IMAD.WIDE R24, R0, 0x4, R24 ;  /* 0x0000000400187825 */ /* 0x004fcc00078e0218 */
[----:B------:R-:W2:Y:S01]  /*0120*/  LDG.E.EL.128 R24, desc[UR4][R24.64] ;  /* 0x0000000418187981 */ /* 0x000ea2000c2e1d00 */
[----:B----4-:R-:W-:-:S04]  /*0130*/  IMAD.WIDE R18, R2, 0x4, R18 ;  /* 0x0000000402127825 */ /* 0x010fc800078e0212 */
[C---:B-1----:R-:W-:Y:S01]  /*0140*/  IMAD.WIDE R4, R0.reuse, 0x4, R4 ;  /* 0x0000000400047825 */ /* 0x042fe200078e0204 */
[----:B------:R-:W3:Y:S04]  /*0150*/  LDG.E.128 R8, desc[UR4][R18.64] ;  /* 0x0000000412087981 */ /* 0x000ee8000c1e1d00 */
[----:B------:R1:W4:Y:S04]  /*0160*/  LDG.E.128 R12, desc[UR4][R18.64+0x800] ;  /* 0x00080004120c7981 */ /* 0x000328000c1e1d00 */
[----:B------:R-:W3:Y:S01]  /*0170*/  LDG.E.EL.128 R4, desc[UR4][R4.64] ;  /* 0x0000000404047981 */ /* 0x000ee2000c2e1d00 */
[----:B------:R-:W-:Y:S01]  /*0180*/  HFMA2.MMA R28, -RZ, RZ, 1.625, 0 ;  /* 0x3e800000ff1c7435 */ /* 0x000fe200000001ff */
[----:B-----5:R-:W-:-:S04]  /*0190*/  IMAD.WIDE R20, R0, 0x4, R20 ;  /* 0x0000000400147825 */ /* 0x020fc800078e0214 */
[----:B0-----:R-:W-:Y:S02]  /*01a0*/  IMAD.WIDE R16, R0, 0x4, R16 ;  /* 0x0000000400107825 */ /* 0x001fe400078e0210 */
[----:B------:R-:W5:Y:S02]  /*01b0*/  LDG.E.EL.128 R20, desc[UR4][R20.64] ;  /* 0x0000000414147981 */ /* 0x000f64000c2e1d00 */
[----:B--2---:R-:W-:-:S04]  /*01c0*/  FADD R3, R24, 9.9999997473787516356e-06 ;  /* 0x3727c5ac18037421 */ /* 0x004fc80000000000 */
[----:B------:R-:W0:Y:S02]  /*01d0*/  MUFU.SQRT R29, R3 ;  /* 0x00000003001d7308 */ /* 0x000e240000002000 */
[C---:B0-----:R-:W-:Y:S02]  /*01e0*/  FSETP.GT.AND P0, PT, R29.reuse, 8.50705917302346158658e+37, PT ;  /* 0x7e8000001d00780b */ /* 0x041fe40003f04000 */
[----:B------:R-:W-:-:S11]  /*01f0*/  FSETP.GEU.AND P1, PT, R29, 1.175494350822287508e-38, PT ;  /* 0x008000001d00780b */ /* 0x000fd60003f2e000 */
[----:B------:R-:W-:-:S04]  /*0200*/  @P0 FMUL R29, R29, 0.25 ;  /* 0x3e8000001d1d0820 */ /* 0x000fc80000400000 */
[----:B------:R-:W-:Y:S01]  /*0210*/  @!P1 FMUL R29, R29, 16777216 ;  /* 0x4b8000001d1d9820 */ /* 0x000fe20000400000 */
[----:B-1----:R-:W-:-:S05]  /*0220*/  FSEL R18, R28, 1, P0 ;  /* 0x3f8000001c127808 */ /* 0x002fca0000000000 */
[----:B------:R-:W0:Y:S01]  /*0230*/  MUFU.RCP R29, R29 ;  /* 0x0000001d001d7308 */ /* 0x000e220000001000 */
[----:B------:R-:W-:-:S04]  /*0240*/  @!P1 FMUL R18, R18, 16777216 ;  /* 0x4b80000012129820 */ /* 0x000fc80000400000 */
[----:B0-----:R-:W-:Y:S02]  /*0250*/  FMUL R3, R29, R18 ;  /* 0x000000121d037220 */ /* 0x001fe40000400000 */
[----:B------:R-:W5:Y:S01]  /*0260*/  LDG.E.EL.128 R16, desc[UR4][R16.64] ;  /* 0x0000000410107981 */ /* 0x000f62000c2e1d00 */
[----:B------:R-:W-:Y:S01]  /*0270*/  FADD R25, R25, 9.9999997473787516356e-06 ;  /* 0x3727c5ac19197421 */ /* 0x000fe20000000000 */
[--C-:B---3--:R-:W-:Y:S01]  /*0280*/  FADD R8, R8, -R4.reuse ;  /* 0x8000000408087221 */ /* 0x108fe20000000000 */
[----:B----4-:R-:W-:Y:S02]  /*0290*/  FADD R12, R12, -R4 ;  /* 0x800000040c0c7221 */ /* 0x010fe40000000000 */
[----:B------:R-:W0:Y:S01]  /*02a0*/  MUFU.SQRT R4, R25 ;  /* 0x0000001900047308 */ /* 0x000e220000002000 */
[----:B------:R-:W-:-:S07]  /*02b0*/  FADD R26, R26, 9.9999997473787516356e-06 ;  /* 0x3727c5ac1a1a7421 */ /* 0x000fce0000000000 */
[----:B------:R-:W1:Y:S01]  /*02c0*/  MUFU.SQRT R26, R26 ;  /* 0x0000001a001a7308 */ /* 0x000e620000002000 */
[C---:B0-----:R-:W-:Y:S02]  /*02d0*/  FSETP.GT.AND P0, PT, R4.reuse, 8.50705917302346158658e+37, PT ;  /* 0x7e8000000400780b */ /* 0x041fe40003f04000 */
[----:B------:R-:W-:Y:S01]  /*02e0*/  FSETP.GEU.AND P3, PT, R4, 1.175494350822287508e-38, PT ;  /* 0x008000000400780b */ /* 0x000fe20003f6e000 */
[----:B------:R-:W-:-:S04]  /*02f0*/  FADD R27, R27, 9.9999997473787516356e-06 ;  /* 0x3727c5ac1b1b7421 */ /* 0x000fc80000000000 */
[----:B------:R-:W0:Y:S06]  /*0300*/  MUFU.SQRT R29, R27 ;  /* 0x0000001b001d7308 */ /* 0x000e2c0000002000 */
[----:B------:R-:W-:Y:S01]  /*0310*/  @P0 FMUL R4, R4, 0.25 ;  /* 0x3e80000004040820 */ /* 0x000fe20000400000 */
[----:B-1----:R-:W-:-:S03]  /*0320*/  FSETP.GT.AND P1, PT, R26, 8.50705917302346158658e+37, PT ;  /* 0x7e8000001a00780b */ /* 0x002fc60003f24000 */
[----:B------:R-:W-:Y:S01]  /*0330*/  @!P3 FMUL R4, R4, 16777216 ;  /* 0x4b8000000404b820 */ /* 0x000fe20000400000 */
[C---:B------:R-:W-:Y:S01]  /*0340*/  FMUL R24, R3.reuse, R12 ;  /* 0x0000000c03187220 */ /* 0x040fe20000400000 */
[----:B------:R-:W-:Y:S02]  /*0350*/  FSETP.GEU.AND P4, PT, R26, 1.175494350822287508e-38, PT ;  /* 0x008000001a00780b */ /* 0x000fe40003f8e000 */
[----:B------:R-:W1:Y:S01]  /*0360*/  MUFU.RCP R12, R4 ;  /* 0x00000004000c7308 */ /* 0x000e620000001000 */
[----:B------:R-:W-:Y:S01]  /*0370*/  FSEL R25, R28, 1, P0 ;  /* 0x3f8000001c197808 */ /* 0x000fe20000000000 */
[----:B------:R-:W-:Y:S01]  /*0380*/  FMUL R8, R3, R8 ;  /* 0x0000000803087220 */ /* 0x000fe20000400000 */
[----:B0-----:R-:W-:-:S03]  /*0390*/  FSETP.GT.AND P2, PT, R29, 8.50705917302346158658e+37, PT ;  /* 0x7e8000001d00780b */ /* 0x001fc60003f44000 */
[----:B------:R-:W-:Y:S01]  /*03a0*/  @!P3 FMUL R25, R25, 16777216 ;  /* 0x4b8000001919b820 */ /* 0x000fe20000400000 */
[----:B------:R-:W-:Y:S01]  /*03b0*/  @P1 FMUL R26, R26, 0.25 ;  /* 0x3e8000001a1a1820 */ /* 0x000fe20000400000 */
[----:B------:R-:W-:-:S03]  /*03c0*/  FSETP.GEU.AND P0, PT, R29, 1.175494350822287508e-38, PT ;  /* 0x008000001d00780b */ /* 0x000fc60003f0e000 */
[----:B------:R-:W-:Y:S01]  /*03d0*/  @!P4 FMUL R26, R26, 16777216 ;  /* 0x4b8000001a1ac820 */ /* 0x000fe20000400000 */
[----:B-1----:R-:W-:-:S04]  /*03e0*/  FMUL R12, R12, R25 ;  /* 0x000000190c0c7220 */ /* 0x002fc80000400000 */
[----:B------:R-:W-:Y:S01]  /*03f0*/  @P2 FMUL R29, R29, 0.25 ;  /* 0x3e8000001d1d2820 */ /* 0x000fe20000400000 */
[----:B------:R-:W-:-:S04]  /*0400*/  FSEL R27, R28, 1, P1 ;  /* 0x3f8000001c1b7808 */ /* 0x000fc80000800000 */
[----:B------:R-:W-:Y:S01]  /*0410*/  @!P0 FMUL R29, R29, 16777216 ;  /* 0x4b8000001d1d8820 */ /* 0x000fe20000400000 */
[----:B------:R-:W-:-:S03]  /*0420*/  @!P4 FMUL R27, R27, 16777216 ;  /* 0x4b8000001b1bc820 */ /* 0x000fc60000400000 */
[----:B------:R-:W-:Y:S01]  /*0430*/  MUFU.RCP R4, R29 ;  /* 0x0000001d00047308 */ /* 0x000fe20000001000 */
[C-C-:B-----5:R-:W-:Y:S01]  /*0440*/  FFMA R3, R20.reuse, R8, R16.reuse ;  /* 0x0000000814037223 */ /* 0x160fe20000000010 */
[----:B------:R-:W-:Y:S02]  /*0450*/  FFMA R16, R20, R24, R16 ;  /* 0x0000001814107223 */ /* 0x000fe40000000010 */
[----:B------:R-:W0:Y:S04]  /*0460*/  LDC.64 R24, c[0x0][0x248] ;  /* 0x00009200ff187b82 */ /* 0x000e280000000a00 */
[----:B------:R-:W1:Y:S02]  /*0470*/  MUFU.RCP R8, R26 ;  /* 0x0000001a00087308 */ /* 0x000e640000001000 */
[----:B-1----:R-:W-:Y:S01]  /*0480*/  FMUL R8, R8, R27 ;  /* 0x0000001b08087220 */ /* 0x002fe20000400000 */
[----:B------:R-:W-:-:S05]  /*0490*/  FSEL R27, R28, 1, P2 ;  /* 0x3f8000001c1b7808 */ /* 0x000fca0001000000 */
[----:B------:R-:W-:Y:S01]  /*04a0*/  @!P0 FMUL R27, R27, 16777216 ;  /* 0x4b8000001b1b8820 */ /* 0x000fe20000400000 */
[----:B0-----:R-:W-:-:S04]  /*04b0*/  IMAD.WIDE R24, R0, 0x4, R24 ;  /* 0x0000000400187825 */ /* 0x001fc800078e0218 */
[----:B------:R-:W-:Y:S02]  /*04c0*/  FMUL R4, R4, R27 ;  /* 0x0000001b04047220 */ /* 0x000fe40000400000 */
[----:B------:R-:W2:Y:S01]  /*04d0*/  LDG.E.EL.128 R24, desc[UR4][R24.64] ;  /* 0x0000000418187981 */ /* 0x000ea2000c2e1d00 */
[--C-:B------:R-:W-:Y:S01]  /*04e0*/  FADD R9, R9, -R5.reuse ;  /* 0x8000000509097221 */ /* 0x100fe20000000000 */
[----:B------:R-:W-:Y:S01]  /*04f0*/  FADD R13, R13, -R5 ;  /* 0x800000050d0d7221 */ /* 0x000fe20000000000 */
[--C-:B------:R-:W-:Y:S01]  /*0500*/  FADD R10, R10, -R6.reuse ;  /* 0x800000060a0a7221 */ /* 0x100fe20000000000 */
[----:B------:R-:W-:Y:S01]  /*0510*/  FADD R14, R14, -R6 ;  /* 0x800000060e0e7221 */ /* 0x000fe20000000000 */
[--C-:B------:R-:W-:Y:S01]  /*0520*/  FADD R11, R11, -R7.reuse ;  /* 0x800000070b0b7221 */ /* 0x100fe20000000000 */
[----:B------:R-:W-:Y:S01]  /*0530*/  FADD R15, R15, -R7 ;  /* 0x800000070f0f7221 */ /* 0x000fe20000000000 */
[----:B--2---:R-:W-:-:S06]  /*0540*/  FADD R20, R24, 9.9999997473787516356e-06 ;  /* 0x3727c5ac18147421 */ /* 0x004fcc0000000000 */
[----:B------:R-:W0:Y:S01]  /*0550*/  MUFU.SQRT R20, R20 ;  /* 0x0000001400147308 */ /* 0x000e220000002000 */
[----:B------:R-:W-:Y:S01]  /*0560*/  FADD R5, R25, 9.9999997473787516356e-06 ;  /* 0x3727c5ac19057421 */ /* 0x000fe20000000000 */
[----:B------:R-:W-:Y:S01]  /*0570*/  FADD R27, R27, 9.9999997473787516356e-06 ;  /* 0x3727c5ac1b1b7421 */ /* 0x000fe20000000000 */
[----:B------:R-:W-:-:S05]  /*0580*/  FADD R26, R26, 9.9999997473787516356e-06 ;  /* 0x3727c5ac1a1a7421 */ /* 0x000fca0000000000 */
[----:B------:R-:W1:Y:S01]  /*0590*/  MUFU.SQRT R6, R27 ;  /* 0x0000001b00067308 */ /* 0x000e620000002000 */
[----:B0-----:R-:W-:-:S07]  /*05a0*/  FSETP.GT.AND P6, PT, R20, 8.50705917302346158658e+37, PT ;  /* 0x7e8000001400780b */ /* 0x001fce0003fc4000 */
[----:B------:R-:W0:Y:S01]  /*05b0*/  MUFU.SQRT R5, R5 ;  /* 0x0000000500057308 */ /* 0x000e220000002000 */
[----:B------:R-:W-:-:S07]  /*05c0*/  FSETP.GEU.AND P5, PT, R20, 1.175494350822287508e-38, PT ;  /* 0x008000001400780b */ /* 0x000fce0003fae000 */
[----:B------:R2:W3:Y:S01]  /*05d0*/  MUFU.SQRT R24, R26 ;  /* 0x0000001a00187308 */ /* 0x0004e20000002000 */
[----:B------:R-:W-:Y:S01]  /*05e0*/  @P6 FMUL R20, R20, 0.25 ;  /* 0x3e80000014146820 */ /* 0x000fe20000400000 */
[----:B-1----:R-:W-:-:S04]  /*05f0*/  FSETP.GT.AND P2, PT, R6, 8.50705917302346158658e+37, PT ;  /* 0x7e8000000600780b */ /* 0x002fc80003f44000 */
[----:B------:R-:W-:Y:S01]  /*0600*/  @!P5 FMUL R20, R20, 16777216 ;  /* 0x4b8000001414d820 */ /* 0x000fe20000400000 */
[C---:B--2---:R-:W-:Y:S01]  /*0610*/  FMUL R26, R12.reuse, R9 ;  /* 0x000000090c1a7220 */ /* 0x044fe20000400000 */
[C---:B0-----:R-:W-:Y:S01]  /*0620*/  FSETP.GT.AND P4, PT, R5.reuse, 8.50705917302346158658e+37, PT ;  /* 0x7e8000000500780b */ /* 0x041fe20003f84000 */
[----:B------:R-:W-:Y:S01]  /*0630*/  FMUL R12, R12, R13 ;  /* 0x0000000d0c0c7220 */ /* 0x000fe20000400000 */
[----:B------:R-:W-:Y:S01]  /*0640*/  FSEL R9, R28, 1, P6 ;  /* 0x3f8000001c097808 */ /* 0x000fe20003000000 */
[----:B------:R0:W1:Y:S01]  /*0650*/  MUFU.RCP R7, R20 ;  /* 0x0000001400077308 */ /* 0x0000620000001000 */
[----:B---3--:R-:W-:Y:S02]  /*0660*/  FSETP.GT.AND P3, PT, R24, 8.50705917302346158658e+37, PT ;  /* 0x7e8000001800780b */ /* 0x008fe40003f64000 */
[----:B------:R-:W-:Y:S01]  /*0670*/  FSETP.GEU.AND P6, PT, R6, 1.175494350822287508e-38, PT ;  /* 0x008000000600780b */ /* 0x000fe20003fce000 */
[----:B------:R-:W-:Y:S01]  /*0680*/  FMUL R27, R8, R14 ;  /* 0x0000000e081b7220 */ /* 0x000fe20000400000 */
[----:B------:R-:W-:-:S02]  /*0690*/  FSETP.GEU.AND P1, PT, R5, 1.175494350822287508e-38, PT ;  /* 0x008000000500780b */ /* 0x000fc40003f2e000 */
[----:B------:R-:W-:Y:S01]  /*06a0*/  FSETP.GEU.AND P0, PT, R24, 1.175494350822287508e-38, PT ;  /* 0x008000001800780b */ /* 0x000fe20003f0e000 */
[C-C-:B0-----:R-:W-:Y:S01]  /*06b0*/  FFMA R20, R21.reuse, R26, R17.reuse ;  /* 0x0000001a15147223 */ /* 0x141fe20000000011 */
[----:B------:R-:W-:Y:S01]  /*06c0*/  FFMA R17, R21, R12, R17 ;  /* 0x0000000c15117223 */ /* 0x000fe20000000011 */
[----:B------:R-:W-:Y:S01]  /*06d0*/  FMUL R21, R8, R10 ;  /* 0x0000000a08157220 */ /* 0x000fe20000400000 */
[----:B------:R-:W-:Y:S01]  /*06e0*/  FMUL R8, R4, R11 ;  /* 0x0000000b04087220 */ /* 0x000fe20000400000 */
[----:B------:R-:W0:Y:S01]  /*06f0*/  LDC.64 R12, c[0x0][0x238] ;  /* 0x00008e00ff0c7b82 */ /* 0x000e220000000a00 */
[----:B------:R-:W-:Y:S01]  /*0700*/  @P2 FMUL R6, R6, 0.25 ;  /* 0x3e80000006062820 */ /* 0x000fe20000400000 */
[----:B------:R-:W-:-:S06]  /*0710*/  @P4 FMUL R5, R5, 0.25 ;  /* 0x3e80000005054820 */ /* 0x000fcc0000400000 */
[----:B------:R-:W2:Y:S01]  /*0720*/  LDC.64 R10, c[0x0][0x240] ;  /* 0x00009000ff0a7b82 */ /* 0x000ea20000000a00 */
[----:B------:R-:W-:Y:S01]  /*0730*/  @P3 FMUL R24, R24, 0.25 ;  /* 0x3e80000018183820 */ /* 0x000fe20000400000 */
[----:B------:R-:W-:Y:S01]  /*0740*/  @!P6 FMUL R6, R6, 16777216 ;  /* 0x4b8000000606e820 */ /* 0x000fe20000400000 */
[----:B------:R-:W-:Y:S02]  /*0750*/  @!P1 FMUL R5, R5, 16777216 ;  /* 0x4b80000005059820 */ /* 0x000fe40000400000 */
[----:B------:R-:W-:Y:S01]  /*0760*/  @!P0 FMUL R24, R24, 16777216 ;  /* 0x4b80000018188820 */ /* 0x000fe20000400000 */
[----:B------:R-:W-:Y:S01]  /*0770*/  FMUL R4, R4, R15 ;  /* 0x0000000f04047220 */ /* 0x000fe20000400000 */
[----:B------:R3:W4:Y:S01]  /*0780*/  MUFU.RCP R26, R5 ;  /* 0x00000005001a7308 */ /* 0x0007220000001000 */
[C-C-:B------:R-:W-:Y:S01]  /*0790*/  FFMA R21, R22.reuse, R21, R18.reuse ;  /* 0x0000001516157223 */ /* 0x140fe20000000012 */
[----:B------:R-:W-:Y:S01]  /*07a0*/  FFMA R18, R22, R27, R18 ;  /* 0x0000001b16127223 */ /* 0x000fe20000000012 */
[C-C-:B------:R-:W-:Y:S01]  /*07b0*/  FFMA R22, R23.reuse, R8, R19.reuse ;  /* 0x0000000817167223 */ /* 0x140fe20000000013 */
[----:B------:R-:W-:-:S04]  /*07c0*/  FFMA R19, R23, R4, R19 ;  /* 0x0000000417137223 */ /* 0x000fc80000000013 */
[----:B------:R1:W5:Y:S01]  /*07d0*/  MUFU.RCP R25, R24 ;  /* 0x0000001800197308 */ /* 0x0003620000001000 */
[----:B------:R-:W-:Y:S01]  /*07e0*/  @!P5 FMUL R9, R9, 16777216 ;  /* 0x4b8000000909d820 */ /* 0x000fe20000400000 */
[----:B---3--:R-:W-:-:S06]  /*07f0*/  FSEL R5, R28, 1, P4 ;  /* 0x3f8000001c057808 */ /* 0x008fcc0002000000 */
[----:B------:R-:W3:Y:S01]  /*0800*/  MUFU.RCP R6, R6 ;  /* 0x0000000600067308 */ /* 0x000ee20000001000 */
[C---:B------:R-:W-:Y:S02]  /*0810*/  FSEL R4, R28.reuse, 1, P3 ;  /* 0x3f8000001c047808 */ /* 0x040fe40001800000 */
[----:B------:R-:W-:Y:S01]  /*0820*/  FSEL R23, R28, 1, P2 ;  /* 0x3f8000001c177808 */ /* 0x000fe20001000000 */
[----:B-1----:R-:W-:Y:S01]  /*0830*/  FMUL R24, R7, R9 ;  /* 0x0000000907187220 */ /* 0x002fe20000400000 */
[----:B------:R-:W-:Y:S01]  /*0840*/  @!P1 FMUL R5, R5, 16777216 ;  /* 0x4b80000005059820 */ /* 0x000fe20000400000 */
[----:B------:R-:W-:Y:S01]  /*0850*/  @!P0 FMUL R4, R4, 16777216 ;  /* 0x4b80000004048820 */ /* 0x000fe20000400000 */
[----:B--2---:R-:W-:-:S04]  /*0860*/  IMAD.WIDE R8, R0, 0x4, R10 ;  /* 0x0000000400087825 */ /* 0x004fc800078e020a */
[----:B------:R-:W-:Y:S01]  /*0870*/  @!P6 FMUL R23, R23, 16777216 ;  /* 0x4b8000001717e820 */ /* 0x000fe20000400000 */
[----:B0-----:R-:W-:-:S04]  /*0880*/  IMAD.WIDE R12, R2, 0x4, R12 ;  /* 0x00000004020c7825 */ /* 0x001fc800078e020c */
[----:B----4-:R-:W-:Y:S01]  /*0890*/  FMUL R26, R26, R5 ;  /* 0x000000051a1a7220 */ /* 0x010fe20000400000 */
[----:B-----5:R-:W-:Y:S01]  /*08a0*/  FMUL R25, R25, R4 ;  /* 0x0000000419197220 */ /* 0x020fe20000400000 */
[----:B------:R-:W2:Y:S01]  /*08b0*/  LDG.E.EL.128 R8, desc[UR4][R8.64] ;  /* 0x0000000408087981 */ /* 0x000ea2000c2e1d00 */
[----:B---3--:R-:W-:Y:S01]  /*08c0*/  FMUL R23, R6, R23 ;  /* 0x0000001706177220 */ /* 0x008fe20000400000 */
[----:B------:R-:W0:Y:S02]  /*08d0*/  LDC.64 R28, c[0x0][0x250] ;  /* 0x00009400ff1c7b82 */ /* 0x000e240000000a00 */
[----:B------:R-:W2:Y:S04]  /*08e0*/  LDG.E.128 R4, desc[UR4][R12.64] ;  /* 0x000000040c047981 */ /* 0x000ea8000c1e1d00 */
[----:B------:R-:W3:Y:S01]  /*08f0*/  LDG.E.128 R12, desc[UR4][R12.64+0x800] ;  /* 0x000800040c0c7981 */ /* 0x000ee2000c1e1d00 */
[----:B0-----:R-:W-:-:S04]  /*0900*/  IMAD.WIDE R28, R0, 0x4, R28 ;  /* 0x00000004001c7825 */ /* 0x001fc800078e021c */
[----:B--2---:R-:W-:Y:S01]  /*0910*/  FADD R4, R4, -R8 ;  /* 0x8000000804047221 */ /* 0x004fe20000000000 */
[----:B------:R-:W-:Y:S01]  /*0920*/  FADD R6, R6, -R10 ;  /* 0x8000000a06067221 */ /* 0x000fe20000000000 */
[----:B---3--:R-:W-:Y:S01]  /*0930*/  FADD R8, R12, -R8 ;  /* 0x800000080c087221 */ /* 0x008fe20000000000 */
[--C-:B------:R-:W-:Y:S01]  /*0940*/  FADD R12, R7, -R11.reuse ;  /* 0x8000000b070c7221 */ /* 0x100fe20000000000 */
[----:B------:R-:W-:Y:S01]  /*0950*/  FADD R14, R14, -R10 ;  /* 0x8000000a0e0e7221 */ /* 0x000fe20000000000 */
[----:B------:R-:W-:Y:S02]  /*0960*/  FADD R15, R15, -R11 ;  /* 0x8000000b0f0f7221 */ /* 0x000fe40000000000 */
[----:B------:R-:W0:Y:S01]  /*0970*/  LDC.64 R10, c[0x0][0x258] ;  /* 0x00009600ff0a7b82 */ /* 0x000e220000000a00 */
[--C-:B------:R-:W-:Y:S01]  /*0980*/  FADD R5, R5, -R9.reuse ;  /* 0x8000000905057221 */ /* 0x100fe20000000000 */
[----:B------:R-:W-:Y:S01]  /*0990*/  FADD R9, R13, -R9 ;  /* 0x800000090d097221 */ /* 0x000fe20000000000 */
[C---:B------:R-:W-:Y:S01]  /*09a0*/  FMUL R13, R24.reuse, R4 ;  /* 0x00000004180d7220 */ /* 0x040fe20000400000 */
[----:B------:R-:W-:Y:S01]  /*09b0*/  FMUL R24, R24, R8 ;  /* 0x0000000818187220 */ /* 0x000fe20000400000 */
[----:B------:R-:W-:Y:S01]  /*09c0*/  FMUL R27, R25, R6 ;  /* 0x00000006191b7220 */ /* 0x000fe20000400000 */
[----:B0-----:R-:W-:-:S04]  /*09d0*/  IMAD.WIDE R10, R0, 0x4, R10 ;  /* 0x00000004000a7825 */ /* 0x001fc800078e020a */
[C---:B------:R-:W-:Y:S01]  /*09e0*/  FMUL R0, R26.reuse, R5 ;  /* 0x000000051a007220 */ /* 0x040fe20000400000 */
[----:B------:R-:W-:Y:S01]  /*09f0*/  FMUL R26, R26, R9 ;  /* 0x000000091a1a7220 */ /* 0x000fe20000400000 */
[----:B------:R-:W2:Y:S04]  /*0a00*/  LDG.E.EL.128 R4, desc[UR4][R28.64] ;  /* 0x000000041c047981 */ /* 0x000ea8000c2e1d00 */
[----:B------:R-:W2:Y:S01]  /*0a10*/  LDG.E.EL.128 R8, desc[UR4][R10.64] ;  /* 0x000000040a087981 */ /* 0x000ea2000c2e1d00 */
[----:B------:R-:W-:Y:S01]  /*0a20*/  FMUL R14, R25, R14 ;  /* 0x0000000e190e7220 */ /* 0x000fe20000400000 */
[C-C-:B--2---:R-:W-:Y:S01]  /*0a30*/  FFMA R13, R4.reuse, R13, R8.reuse ;  /* 0x0000000d040d7223 */ /* 0x144fe20000000008 */
[----:B------:R-:W-:Y:S02]  /*0a40*/  FFMA R8, R4, R24, R8 ;  /* 0x0000001804087223 */ /* 0x000fe40000000008 */
[----:B------:R-:W0:Y:S01]  /*0a50*/  LDC.64 R24, c[0x0][0x260] ;  /* 0x00009800ff187b82 */ /* 0x000e220000000a00 */
[C---:B------:R-:W-:Y:S01]  /*0a60*/  FMUL R4, R23.reuse, R12 ;  /* 0x0000000c17047220 */ /* 0x040fe20000400000 */
[----:B------:R-:W-:Y:S01]  /*0a70*/  FMUL R23, R23, R15 ;  /* 0x0000000f17177220 */ /* 0x000fe20000400000 */
[C-C-:B------:R-:W-:Y:S01]  /*0a80*/  FFMA R0, R5.reuse, R0, R9.reuse ;  /* 0x0000000005007223 */ /* 0x140fe20000000009 */
[----:B------:R-:W-:Y:S01]  /*0a90*/  FFMA R26, R5, R26, R9 ;  /* 0x0000001a051a7223 */ /* 0x000fe20000000009 */
[C-C-:B------:R-:W-:Y:S01]  /*0aa0*/  FFMA R12, R6.reuse, R27, R10.reuse ;  /* 0x0000001b060c7223 */ /* 0x140fe2000000000a */
[----:B------:R-:W-:Y:S01]  /*0ab0*/  FFMA R9, R6, R14, R10 ;  /* 0x0000000e06097223 */ /* 0x000fe2000000000a */
[C-C-:B------:R-:W-:Y:S01]  /*0ac0*/  FFMA R15, R7.reuse, R4, R11.reuse ;  /* 0x00000004070f7223 */ /* 0x140fe2000000000b */
[----:B------:R-:W-:Y:S01]  /*0ad0*/  FFMA R10, R7, R23, R11 ;  /* 0x00000017070a7223 */ /* 0x000fe2000000000b */
[----:B------:R-:W-:Y:S01]  /*0ae0*/  FADD R4, R13, R3 ;  /* 0x000000030d047221 */ /* 0x000fe20000000000 */
[----:B------:R-:W-:Y:S01]  /*0af0*/  FADD R5, R0, R20 ;  /* 0x0000001400057221 */ /* 0x000fe20000000000 */
[----:B------:R-:W-:Y:S01]  /*0b00*/  FADD R6, R12, R21 ;  /* 0x000000150c067221 */ /* 0x000fe20000000000 */
[----:B------:R-:W-:Y:S01]  /*0b10*/  FADD R7, R15, R22 ;  /* 0x000000160f077221 */ /* 0x000fe20000000000 */
[----:B------:R-:W-:Y:S01]  /*0b20*/  FADD R16, R8, R16 ;  /* 0x0000001008107221 */ /* 0x000fe20000000000 */
[----:B------:R-:W-:Y:S01]  /*0b30*/  FADD R17, R26, R17 ;  /* 0x000000111a117221 */ /* 0x000fe20000000000 */
[----:B------:R-:W-:Y:S01]  /*0b40*/  FADD R18, R9, R18 ;  /* 0x0000001209127221 */ /* 0x000fe20000000000 */
[----:B------:R-:W-:Y:S01]  /*0b50*/  FADD R19, R10, R19 ;  /* 0x000000130a137221 */ /* 0x000fe20000000000 */
[----:B0-----:R-:W-:-:S05]  /*0b60*/  IMAD.WIDE R24, R2, 0x4, R24 ;  /* 0x0000000402187825 */ /* 0x001fca00078e0218 */
[----:B------:R-:W-:Y:S04]  /*0b70*/  STG.E.128 desc[UR4][R24.64], R4 ;  /* 0x0000000418007986 */ /* 0x000fe8000c101d04 */
[----:B------:R-:W-:Y:S01]  /*0b80*/  STG.E.128 desc[UR4][R24.64+0x800], R16 ;  /* 0x0008001018007986 */ /* 0x000fe2000c101d04 */
[----:B------:R-:W-:Y:S05]  /*0b90*/  EXIT ;  /* 0x000000000000794d */ /* 0x000fea0003800000 */
.L_x_0:
[----:B------:R-:W-:-:S00]  /*0ba0*/  BRA `(.L_x_0) ;  /* 0xfffffffc00fc7947 */ /* 0x000fc0000383ffff */
[----:B------:R-:W-:-:S00]  /*0bb0*/  NOP ;  /* 0x0000000000007918 */ /* 0x000fc00000000000 */
        /* <DEDUP_REMOVED lines=12> */
.L_x_1:


//--------------------- .nv.global.init           --------------------------
	.section	.nv.global.init,"aw",@progbits
.nv.global.init:
	.type		_$_str,@object
	.size		_$_str,(_$_str_$_2 - _$_str)
_$_str:
        /*0000*/ 	.byte	0x5f, 0x5f, 0x43, 0x55, 0x44, 0x41, 0x5f, 0x46, 0x54, 0x5a, 0x00
	.type		_$_str_$_2,@object
	.size		_$_str_$_2,(.L_1 - _$_str_$_2)
_$_str_$_2:
        /*000b*/ 	.byte	0x5f, 0x5f, 0x43, 0x55, 0x44, 0x41, 0x5f, 0x50, 0x52, 0x45, 0x43, 0x5f, 0x53, 0x51, 0x52, 0x54
        /*001b*/ 	.byte	0x00
.L_1:


//--------------------- .nv.constant0.triton_poi_fused__native_batch_norm_legit_no_training_add_13 --------------------------
	.section	.nv.constant0.triton_poi_fused__native_batch_norm_legit_no_training_add_13,"a",@progbits
	.sectionflags	@""
	.align	4
.nv.constant0.triton_poi_fused__native_batch_norm_legit_no_training_add_13:
	.zero		620
